//
// Generated by NVIDIA NVVM Compiler
//
// Compiler Build ID: CL-36424714
// Cuda compilation tools, release 13.0, V13.0.88
// Based on NVVM 20.0.0
//

.version 9.0
.target sm_100
.address_size 64

	// .globl	_Z10reduction6PiS_
// _ZZ10reduction6PiS_E7s_idata has been demoted

.visible .entry _Z10reduction6PiS_(
	.param .u64 .ptr .align 1 _Z10reduction6PiS__param_0,
	.param .u64 .ptr .align 1 _Z10reduction6PiS__param_1
)
{
	.reg .pred 	%p<5>;
	.reg .b32 	%r<26>;
	.reg .b64 	%rd<11>;
	// demoted variable
	.shared .align 4 .b8 _ZZ10reduction6PiS_E7s_idata[1024];
	ld.param.u64 	%rd2, [_Z10reduction6PiS__param_0];
	ld.param.u64 	%rd1, [_Z10reduction6PiS__param_1];
	cvta.to.global.u64 	%rd3, %rd2;
	mov.u32 	%r1, %ctaid.x;
	mov.u32 	%r25, %ntid.x;
	mul.lo.s32 	%r7, %r25, %r1;
	shl.b32 	%r8, %r7, 1;
	mov.u32 	%r3, %tid.x;
	add.s32 	%r9, %r8, %r3;
	mul.wide.s32 	%rd4, %r9, 4;
	add.s64 	%rd5, %rd3, %rd4;
	ld.global.u32 	%r10, [%rd5];
	add.s32 	%r11, %r9, %r25;
	mul.wide.u32 	%rd6, %r11, 4;
	add.s64 	%rd7, %rd3, %rd6;
	ld.global.u32 	%r12, [%rd7];
	add.s32 	%r13, %r12, %r10;
	shl.b32 	%r14, %r9, 2;
	mov.u32 	%r15, _ZZ10reduction6PiS_E7s_idata;
	add.s32 	%r16, %r15, %r14;
	st.volatile.shared.u32 	[%r16], %r13;
	bar.sync 	0;
	setp.lt.u32 	%p1, %r25, 2;
	@%p1 bra 	$L__BB0_5;
	shl.b32 	%r17, %r3, 2;
	add.s32 	%r4, %r15, %r17;
$L__BB0_2:
	shr.u32 	%r6, %r25, 1;
	setp.ge.u32 	%p2, %r3, %r6;
	@%p2 bra 	$L__BB0_4;
	shl.b32 	%r19, %r6, 2;
	add.s32 	%r20, %r4, %r19;
	ld.volatile.shared.u32 	%r21, [%r20];
	ld.volatile.shared.u32 	%r22, [%r4];
	add.s32 	%r23, %r22, %r21;
	st.volatile.shared.u32 	[%r4], %r23;
$L__BB0_4:
	bar.sync 	0;
	setp.gt.u32 	%p3, %r25, 3;
	mov.u32 	%r25, %r6;
	@%p3 bra 	$L__BB0_2;
$L__BB0_5:
	setp.ne.s32 	%p4, %r3, 0;
	@%p4 bra 	$L__BB0_7;
	ld.volatile.shared.u32 	%r24, [_ZZ10reduction6PiS_E7s_idata];
	cvta.to.global.u64 	%rd8, %rd1;
	mul.wide.u32 	%rd9, %r1, 4;
	add.s64 	%rd10, %rd8, %rd9;
	st.global.u32 	[%rd10], %r24;
$L__BB0_7:
	ret;

}


// ===== COMPILED SASS (sm_100) =====

	.target	sm_100

	.elftype	@"ET_EXEC"


//--------------------- .note.nv.tkinfo           --------------------------
	.section	.note.nv.tkinfo,"",@"SHT_NOTE"
	.sectionflags	@"SHF_NOTE_NV_TKINFO"
	.tkinfo
        /*0018*/ 	.word	0x00000002
        /*0030*/ 	.string	""
        /*0030*/ 	.string	"ptxas"
        /*0030*/ 	.string	"Cuda compilation tools, release 13.0, V13.0.88"
        /*0030*/ 	.string	"Build cuda_13.0.r13.0/compiler.36424714_0"
        /*0030*/ 	.string	"-arch sm_100 -m 64 "



//--------------------- .note.nv.cuinfo           --------------------------
	.section	.note.nv.cuinfo,"",@"SHT_NOTE"
	.sectionflags	@"SHF_NOTE_NV_CUINFO"
        /*0018*/ 	.short	0x0002
        /*001a*/ 	.short	0x0064
        /*001c*/ 	.short	0x0082
	.zero		2


//--------------------- .nv.info                  --------------------------
	.section	.nv.info,"",@"SHT_CUDA_INFO"
	.align	4


	//----- nvinfo : EIATTR_REGCOUNT
	.align		4
        /*0000*/ 	.byte	0x04, 0x2f
        /*0002*/ 	.short	(.L_1 - .L_0)
	.align		4
.L_0:
        /*0004*/ 	.word	index@(_Z10reduction6PiS_)
        /*0008*/ 	.word	0x00000010


	//----- nvinfo : EIATTR_FRAME_SIZE
	.align		4
.L_1:
        /*000c*/ 	.byte	0x04, 0x11
        /*000e*/ 	.short	(.L_3 - .L_2)
	.align		4
.L_2:
        /*0010*/ 	.word	index@(_Z10reduction6PiS_)
        /*0014*/ 	.word	0x00000000


	//----- nvinfo : EIATTR_MIN_STACK_SIZE
	.align		4
.L_3:
        /*0018*/ 	.byte	0x04, 0x12
        /*001a*/ 	.short	(.L_5 - .L_4)
	.align		4
.L_4:
        /*001c*/ 	.word	index@(_Z10reduction6PiS_)
        /*0020*/ 	.word	0x00000000
.L_5:


//--------------------- .nv.compat                --------------------------
	.section	.nv.compat,"",@"SHT_CUDA_COMPAT_INFO"
	.align	4
        /*0000*/ 	.byte	0x02, 0x09, 0x00, 0x00, 0x02, 0x02, 0x01, 0x00, 0x02, 0x05, 0x05, 0x00, 0x03, 0x07, 0x01, 0x01
        /*0010*/ 	.byte	0x02, 0x03, 0x00, 0x00, 0x02, 0x06, 0x01, 0x00, 0x04, 0x0b, 0x08, 0x00, 0x09, 0x00, 0x00, 0x00
        /*0020*/ 	.byte	0x00, 0x00, 0x00, 0x00


//--------------------- .nv.info._Z10reduction6PiS_ --------------------------
	.section	.nv.info._Z10reduction6PiS_,"",@"SHT_CUDA_INFO"
	.sectionflags	@""
	.align	4


	//----- nvinfo : EIATTR_CUDA_API_VERSION
	.align		4
        /*0000*/ 	.byte	0x04, 0x37
        /*0002*/ 	.short	(.L_7 - .L_6)
.L_6:
        /*0004*/ 	.word	0x00000082


	//----- nvinfo : EIATTR_KPARAM_INFO
	.align		4
.L_7:
        /*0008*/ 	.byte	0x04, 0x17
        /*000a*/ 	.short	(.L_9 - .L_8)
.L_8:
        /*000c*/ 	.word	0x00000000
        /*0010*/ 	.short	0x0001
        /*0012*/ 	.short	0x0008
        /*0014*/ 	.byte	0x00, 0xf5, 0x21, 0x00


	//----- nvinfo : EIATTR_KPARAM_INFO
	.align		4
.L_9:
        /*0018*/ 	.byte	0x04, 0x17
        /*001a*/ 	.short	(.L_11 - .L_10)
.L_10:
        /*001c*/ 	.word	0x00000000
        /*0020*/ 	.short	0x0000
        /*0022*/ 	.short	0x0000
        /*0024*/ 	.byte	0x00, 0xf5, 0x21, 0x00


	//----- nvinfo : EIATTR_SPARSE_MMA_MASK
	.align		4
.L_11:
        /*0028*/ 	.byte	0x03, 0x50
        /*002a*/ 	.short	0x0000


	//----- nvinfo : EIATTR_MAXREG_COUNT
	.align		4
        /*002c*/ 	.byte	0x03, 0x1b
        /*002e*/ 	.short	0x00ff


	//----- nvinfo : EIATTR_NUM_BARRIERS
	.align		4
        /*0030*/ 	.byte	0x02, 0x4c
        /*0032*/ 	.byte	0x01
	.zero		1


	//----- nvinfo : EIATTR_MERCURY_ISA_VERSION
	.align		4
        /*0034*/ 	.byte	0x03, 0x5f
        /*0036*/ 	.short	0x0101


	//----- nvinfo : EIATTR_VRC_CTA_INIT_COUNT
	.align		4
        /*0038*/ 	.byte	0x02, 0x4a
	.zero		1
	.zero		1


	//----- nvinfo : EIATTR_EXIT_INSTR_OFFSETS
	.align		4
        /*003c*/ 	.byte	0x04, 0x1c
        /*003e*/ 	.short	(.L_13 - .L_12)


	//   ....[0]....
.L_12:
        /*0040*/ 	.word	0x00000240


	//   ....[1]....
        /*0044*/ 	.word	0x000002c0


	//----- nvinfo : EIATTR_CBANK_PARAM_SIZE
	.align		4
.L_13:
        /*0048*/ 	.byte	0x03, 0x19
        /*004a*/ 	.short	0x0010


	//----- nvinfo : EIATTR_PARAM_CBANK
	.align		4
        /*004c*/ 	.byte	0x04, 0x0a
        /*004e*/ 	.short	(.L_15 - .L_14)
	.align		4
.L_14:
        /*0050*/ 	.word	index@(.nv.constant0._Z10reduction6PiS_)
        /*0054*/ 	.short	0x0380
        /*0056*/ 	.short	0x0010


	//----- nvinfo : EIATTR_SW_WAR
	.align		4
.L_15:
        /*0058*/ 	.byte	0x04, 0x36
        /*005a*/ 	.short	(.L_17 - .L_16)
.L_16:
        /*005c*/ 	.word	0x00000008
.L_17:


//--------------------- .nv.callgraph             --------------------------
	.section	.nv.callgraph,"",@"SHT_CUDA_CALLGRAPH"
	.align	4
	.sectionentsize	8
	.align		4
        /*0000*/ 	.word	0x00000000
	.align		4
        /*0004*/ 	.word	0xffffffff
	.align		4
        /*0008*/ 	.word	0x00000000
	.align		4
        /*000c*/ 	.word	0xfffffffe
	.align		4
        /*0010*/ 	.word	0x00000000
	.align		4
        /*0014*/ 	.word	0xfffffffd
	.align		4
        /*0018*/ 	.word	0x00000000
	.align		4
        /*001c*/ 	.word	0xfffffffc


//--------------------- .text._Z10reduction6PiS_  --------------------------
	.section	.text._Z10reduction6PiS_,"ax",@progbits
	.align	128
        .global         _Z10reduction6PiS_
        .type           _Z10reduction6PiS_,@function
        .size           _Z10reduction6PiS_,(.L_x_3 - _Z10reduction6PiS_)
        .other          _Z10reduction6PiS_,@"STO_CUDA_ENTRY STV_DEFAULT"
_Z10reduction6PiS_:
.text._Z10reduction6PiS_:
[----:B------:R-:W-:Y:S01]  /*0000*/  LDC R1, c[0x0][0x37c] ;  /* 0x0000df00ff017b82 */ /* 0x000fe20000000800 */
[----:B------:R-:W0:Y:S01]  /*0010*/  S2R R11, SR_CTAID.X ;  /* 0x00000000000b7919 */ /* 0x000e220000002500 */
[----:B------:R-:W0:Y:S06]  /*0020*/  LDCU UR8, c[0x0][0x360] ;  /* 0x00006c00ff0877ac */ /* 0x000e2c0008000800 */
[----:B------:R-:W1:Y:S01]  /*0030*/  LDC.64 R4, c[0x0][0x380] ;  /* 0x0000e000ff047b82 */ /* 0x000e620000000a00 */
[----:B------:R-:W2:Y:S01]  /*0040*/  S2R R13, SR_TID.X ;  /* 0x00000000000d7919 */ /* 0x000ea20000002100 */
[----:B------:R-:W3:Y:S01]  /*0050*/  LDCU.64 UR6, c[0x0][0x358] ;  /* 0x00006b00ff0677ac */ /* 0x000ee20008000a00 */
[----:B0-----:R-:W-:-:S04]  /*0060*/  IMAD R0, R11, UR8, RZ ;  /* 0x000000080b007c24 */ /* 0x001fc8000f8e02ff */
[----:B--2---:R-:W-:-:S04]  /*0070*/  IMAD R7, R0, 0x2, R13 ;  /* 0x0000000200077824 */ /* 0x004fc800078e020d */
[C---:B-1----:R-:W-:Y:S01]  /*0080*/  IMAD.WIDE R2, R7.reuse, 0x4, R4 ;  /* 0x0000000407027825 */ /* 0x042fe200078e0204 */
[----:B------:R-:W-:-:S05]  /*0090*/  IADD3 R9, PT, PT, R7, UR8, RZ ;  /* 0x0000000807097c10 */ /* 0x000fca000fffe0ff */
[----:B------:R-:W-:Y:S01]  /*00a0*/  IMAD.WIDE.U32 R4, R9, 0x4, R4 ;  /* 0x0000000409047825 */ /* 0x000fe200078e0004 */
[----:B---3--:R-:W2:Y:S05]  /*00b0*/  LDG.E R2, desc[UR6][R2.64] ;  /* 0x0000000602027981 */ /* 0x008eaa000c1e1900 */
[----:B------:R-:W2:Y:S01]  /*00c0*/  LDG.E R5, desc[UR6][R4.64] ;  /* 0x0000000604057981 */ /* 0x000ea2000c1e1900 */
[----:B------:R-:W0:Y:S01]  /*00d0*/  S2UR UR5, SR_CgaCtaId ;  /* 0x00000000000579c3 */ /* 0x000e220000008800 */
[----:B------:R-:W-:Y:S01]  /*00e0*/  UMOV UR4, 0x400 ;  /* 0x0000040000047882 */ /* 0x000fe20000000000 */
[----:B------:R-:W-:Y:S01]  /*00f0*/  UISETP.GE.U32.AND UP0, UPT, UR8, 0x2, UPT ;  /* 0x000000020800788c */ /* 0x000fe2000bf06070 */
[----:B------:R-:W-:Y:S01]  /*0100*/  ISETP.NE.AND P0, PT, R13, RZ, PT ;  /* 0x000000ff0d00720c */ /* 0x000fe20003f05270 */
[----:B0-----:R-:W-:-:S06]  /*0110*/  ULEA UR4, UR5, UR4, 0x18 ;  /* 0x0000000405047291 */ /* 0x001fcc000f8ec0ff */
[----:B------:R-:W-:Y:S01]  /*0120*/  LEA R7, R7, UR4, 0x2 ;  /* 0x0000000407077c11 */ /* 0x000fe2000f8e10ff */
[----:B--2---:R-:W-:-:S05]  /*0130*/  IMAD.IADD R0, R2, 0x1, R5 ;  /* 0x0000000102007824 */ /* 0x004fca00078e0205 */
[----:B------:R0:W-:Y:S01]  /*0140*/  STS [R7], R0 ;  /* 0x0000000007007388 */ /* 0x0001e20000000800 */
[----:B------:R-:W-:Y:S06]  /*0150*/  BAR.SYNC.DEFER_BLOCKING 0x0 ;  /* 0x0000000000007b1d */ /* 0x000fec0000010000 */
[----:B------:R-:W-:Y:S05]  /*0160*/  BRA.U !UP0, `(.L_x_0) ;  /* 0x0000000108347547 */ /* 0x000fea000b800000 */
[----:B0-----:R-:W-:Y:S02]  /*0170*/  MOV R0, UR8 ;  /* 0x0000000800007c02 */ /* 0x001fe40008000f00 */
[----:B------:R-:W-:-:S07]  /*0180*/  LEA R2, R13, UR4, 0x2 ;  /* 0x000000040d027c11 */ /* 0x000fce000f8e10ff */
.L_x_1:
[----:B------:R-:W-:-:S04]  /*0190*/  SHF.R.U32.HI R6, RZ, 0x1, R0 ;  /* 0x00000001ff067819 */ /* 0x000fc80000011600 */
[----:B------:R-:W-:-:S13]  /*01a0*/  ISETP.GE.U32.AND P1, PT, R13, R6, PT ;  /* 0x000000060d00720c */ /* 0x000fda0003f26070 */
[----:B------:R-:W-:-:S06]  /*01b0*/  @!P1 IMAD R3, R6, 0x4, R2 ;  /* 0x0000000406039824 */ /* 0x000fcc00078e0202 */
[----:B------:R-:W-:Y:S04]  /*01c0*/  @!P1 LDS R3, [R3] ;  /* 0x0000000003039984 */ /* 0x000fe80000000800 */
[----:B------:R-:W0:Y:S02]  /*01d0*/  @!P1 LDS R4, [R2] ;  /* 0x0000000002049984 */ /* 0x000e240000000800 */
[----:B0-----:R-:W-:-:S05]  /*01e0*/  @!P1 IADD3 R5, PT, PT, R3, R4, RZ ;  /* 0x0000000403059210 */ /* 0x001fca0007ffe0ff */
[----:B------:R1:W-:Y:S01]  /*01f0*/  @!P1 STS [R2], R5 ;  /* 0x0000000502009388 */ /* 0x0003e20000000800 */
[----:B------:R-:W-:Y:S01]  /*0200*/  BAR.SYNC.DEFER_BLOCKING 0x0 ;  /* 0x0000000000007b1d */ /* 0x000fe20000010000 */
[----:B------:R-:W-:Y:S01]  /*0210*/  ISETP.GT.U32.AND P1, PT, R0, 0x3, PT ;  /* 0x000000030000780c */ /* 0x000fe20003f24070 */
[----:B------:R-:W-:-:S12]  /*0220*/  IMAD.MOV.U32 R0, RZ, RZ, R6 ;  /* 0x000000ffff007224 */ /* 0x000fd800078e0006 */
[----:B-1----:R-:W-:Y:S05]  /*0230*/  @P1 BRA `(.L_x_1) ;  /* 0xfffffffc00d41947 */ /* 0x002fea000383ffff */
.L_x_0:
[----:B------:R-:W-:Y:S05]  /*0240*/  @P0 EXIT ;  /* 0x000000000000094d */ /* 0x000fea0003800000 */
[----:B------:R-:W1:Y:S01]  /*0250*/  S2UR UR5, SR_CgaCtaId ;  /* 0x00000000000579c3 */ /* 0x000e620000008800 */
[----:B------:R-:W-:-:S07]  /*0260*/  UMOV UR4, 0x400 ;  /* 0x0000040000047882 */ /* 0x000fce0000000000 */
[----:B------:R-:W2:Y:S01]  /*0270*/  LDC.64 R2, c[0x0][0x388] ;  /* 0x0000e200ff027b82 */ /* 0x000ea20000000a00 */
[----:B-1----:R-:W-:Y:S01]  /*0280*/  ULEA UR4, UR5, UR4, 0x18 ;  /* 0x0000000405047291 */ /* 0x002fe2000f8ec0ff */
[----:B--2---:R-:W-:-:S08]  /*0290*/  IMAD.WIDE.U32 R2, R11, 0x4, R2 ;  /* 0x000000040b027825 */ /* 0x004fd000078e0002 */
[----:B------:R-:W1:Y:S04]  /*02a0*/  LDS R5, [UR4] ;  /* 0x00000004ff057984 */ /* 0x000e680008000800 */
[----:B-1----:R-:W-:Y:S01]  /*02b0*/  STG.E desc[UR6][R2.64], R5 ;  /* 0x0000000502007986 */ /* 0x002fe2000c101906 */
[----:B------:R-:W-:Y:S05]  /*02c0*/  EXIT ;  /* 0x000000000000794d */ /* 0x000fea0003800000 */
.L_x_2:
[----:B------:R-:W-:-:S00]  /*02d0*/  BRA `(.L_x_2) ;  /* 0xfffffffc00fc7947 */ /* 0x000fc0000383ffff */
[----:B------:R-:W-:-:S00]  /*02e0*/  NOP ;  /* 0x0000000000007918 */ /* 0x000fc00000000000 */
        /* <DEDUP_REMOVED lines=9> */
.L_x_3:


//--------------------- .nv.shared._Z10reduction6PiS_ --------------------------
	.section	.nv.shared._Z10reduction6PiS_,"aw",@nobits
	.sectionflags	@""
	.align	4
.nv.shared._Z10reduction6PiS_:
	.zero		2048


//--------------------- .nv.shared.reserved.0     --------------------------
	.section	.nv.shared.reserved.0,"aw",@nobits
	.weak		__nv_reservedSMEM_offset_0_alias
	.size		__nv_reservedSMEM_offset_0_alias, 0, 64
	.other		__nv_reservedSMEM_offset_0_alias,@"STO_CUDA_RESERVED_SHARED STV_DEFAULT"
__nv_reservedSMEM_offset_0_alias:
	.zero		0
	.zero		64


//--------------------- .nv.constant0._Z10reduction6PiS_ --------------------------
	.section	.nv.constant0._Z10reduction6PiS_,"a",@progbits
	.sectionflags	@""
	.align	4
.nv.constant0._Z10reduction6PiS_:
	.zero		912


//--------------------- SYMBOLS --------------------------

	.type		.nv.reservedSmem.offset0,@object
	.size		.nv.reservedSmem.offset0,0x4
	.type		.nv.reservedSmem.cap,@object
	.size		.nv.reservedSmem.cap,0x4
